.version 6.5
.target sm_30
.address_size 64


.global .align 4 .f32 PI = 0f40490FDB;

.visible .entry add_global(
	.param .u64 input,
	.param .u64 output
)
{
	.reg .u64 	    in_addr;
    .reg .u64 	    out_addr;
    .reg .f32 	    temp;
    .reg .f32	    pi;

	ld.param.u64 	in_addr, [input];
    ld.param.u64 	out_addr, [output];

    ld.f32          temp, [in_addr];
    ld.global.f32   pi, [PI];
	add.f32		    temp, temp, pi;
    st.f32          [out_addr], temp;
	ret;
}


// ===== COMPILED SASS (sm_100) =====

	.target	sm_100

	.elftype	@"ET_EXEC"


//--------------------- .note.nv.tkinfo           --------------------------
	.section	.note.nv.tkinfo,"",@"SHT_NOTE"
	.sectionflags	@"SHF_NOTE_NV_TKINFO"
	.tkinfo
        /*0018*/ 	.word	0x00000002
        /*0030*/ 	.string	""
        /*0030*/ 	.string	"ptxas"
        /*0030*/ 	.string	"Cuda compilation tools, release 13.0, V13.0.88"
        /*0030*/ 	.string	"Build cuda_13.0.r13.0/compiler.36424714_0"
        /*0030*/ 	.string	"-arch sm_100 "



//--------------------- .note.nv.cuinfo           --------------------------
	.section	.note.nv.cuinfo,"",@"SHT_NOTE"
	.sectionflags	@"SHF_NOTE_NV_CUINFO"
        /*0018*/ 	.short	0x0002
        /*001a*/ 	.short	0x001e
        /*001c*/ 	.short	0x0082
	.zero		2


//--------------------- .nv.info                  --------------------------
	.section	.nv.info,"",@"SHT_CUDA_INFO"
	.align	4


	//----- nvinfo : EIATTR_REGCOUNT
	.align		4
        /*0000*/ 	.byte	0x04, 0x2f
        /*0002*/ 	.short	(.L_2 - .L_1)
	.align		4
.L_1:
        /*0004*/ 	.word	index@(add_global)
        /*0008*/ 	.word	0x0000000c


	//----- nvinfo : EIATTR_FRAME_SIZE
	.align		4
.L_2:
        /*000c*/ 	.byte	0x04, 0x11
        /*000e*/ 	.short	(.L_4 - .L_3)
	.align		4
.L_3:
        /*0010*/ 	.word	index@(add_global)
        /*0014*/ 	.word	0x00000000


	//----- nvinfo : EIATTR_MIN_STACK_SIZE
	.align		4
.L_4:
        /*0018*/ 	.byte	0x04, 0x12
        /*001a*/ 	.short	(.L_6 - .L_5)
	.align		4
.L_5:
        /*001c*/ 	.word	index@(add_global)
        /*0020*/ 	.word	0x00000000
.L_6:


//--------------------- .nv.compat                --------------------------
	.section	.nv.compat,"",@"SHT_CUDA_COMPAT_INFO"
	.align	4
        /*0000*/ 	.byte	0x02, 0x09, 0x00, 0x00, 0x02, 0x02, 0x01, 0x00, 0x02, 0x05, 0x05, 0x00, 0x03, 0x07, 0x01, 0x01
        /*0010*/ 	.byte	0x02, 0x03, 0x00, 0x00, 0x02, 0x06, 0x01, 0x00, 0x04, 0x0b, 0x08, 0x00, 0x09, 0x00, 0x00, 0x00
        /*0020*/ 	.byte	0x00, 0x00, 0x00, 0x00


//--------------------- .nv.info.add_global       --------------------------
	.section	.nv.info.add_global,"",@"SHT_CUDA_INFO"
	.sectionflags	@""
	.align	4


	//----- nvinfo : EIATTR_CUDA_API_VERSION
	.align		4
        /*0000*/ 	.byte	0x04, 0x37
        /*0002*/ 	.short	(.L_8 - .L_7)
.L_7:
        /*0004*/ 	.word	0x00000082


	//----- nvinfo : EIATTR_KPARAM_INFO
	.align		4
.L_8:
        /*0008*/ 	.byte	0x04, 0x17
        /*000a*/ 	.short	(.L_10 - .L_9)
.L_9:
        /*000c*/ 	.word	0x00000000
        /*0010*/ 	.short	0x0001
        /*0012*/ 	.short	0x0008
        /*0014*/ 	.byte	0x00, 0xf0, 0x21, 0x00


	//----- nvinfo : EIATTR_KPARAM_INFO
	.align		4
.L_10:
        /*0018*/ 	.byte	0x04, 0x17
        /*001a*/ 	.short	(.L_12 - .L_11)
.L_11:
        /*001c*/ 	.word	0x00000000
        /*0020*/ 	.short	0x0000
        /*0022*/ 	.short	0x0000
        /*0024*/ 	.byte	0x00, 0xf0, 0x21, 0x00


	//----- nvinfo : EIATTR_SPARSE_MMA_MASK
	.align		4
.L_12:
        /*0028*/ 	.byte	0x03, 0x50
        /*002a*/ 	.short	0x0000


	//----- nvinfo : EIATTR_MAXREG_COUNT
	.align		4
        /*002c*/ 	.byte	0x03, 0x1b
        /*002e*/ 	.short	0x00ff


	//----- nvinfo : EIATTR_MERCURY_ISA_VERSION
	.align		4
        /*0030*/ 	.byte	0x03, 0x5f
        /*0032*/ 	.short	0x0101


	//----- nvinfo : EIATTR_VRC_CTA_INIT_COUNT
	.align		4
        /*0034*/ 	.byte	0x02, 0x4a
	.zero		1
	.zero		1


	//----- nvinfo : EIATTR_EXIT_INSTR_OFFSETS
	.align		4
        /*0038*/ 	.byte	0x04, 0x1c
        /*003a*/ 	.short	(.L_14 - .L_13)


	//   ....[0]....
.L_13:
        /*003c*/ 	.word	0x00000090


	//----- nvinfo : EIATTR_CBANK_PARAM_SIZE
	.align		4
.L_14:
        /*0040*/ 	.byte	0x03, 0x19
        /*0042*/ 	.short	0x0010


	//----- nvinfo : EIATTR_PARAM_CBANK
	.align		4
        /*0044*/ 	.byte	0x04, 0x0a
        /*0046*/ 	.short	(.L_16 - .L_15)
	.align		4
.L_15:
        /*0048*/ 	.word	index@(.nv.constant0.add_global)
        /*004c*/ 	.short	0x0380
        /*004e*/ 	.short	0x0010


	//----- nvinfo : EIATTR_SW_WAR
	.align		4
.L_16:
        /*0050*/ 	.byte	0x04, 0x36
        /*0052*/ 	.short	(.L_18 - .L_17)
.L_17:
        /*0054*/ 	.word	0x00000008
.L_18:


//--------------------- .nv.callgraph             --------------------------
	.section	.nv.callgraph,"",@"SHT_CUDA_CALLGRAPH"
	.align	4
	.sectionentsize	8
	.align		4
        /*0000*/ 	.word	0x00000000
	.align		4
        /*0004*/ 	.word	0xffffffff
	.align		4
        /*0008*/ 	.word	0x00000000
	.align		4
        /*000c*/ 	.word	0xfffffffe
	.align		4
        /*0010*/ 	.word	0x00000000
	.align		4
        /*0014*/ 	.word	0xfffffffd
	.align		4
        /*0018*/ 	.word	0x00000000
	.align		4
        /*001c*/ 	.word	0xfffffffc


//--------------------- .nv.constant4             --------------------------
	.section	.nv.constant4,"a",@progbits
	.align	8
	.align		8
.nv.constant4:
        /*0000*/ 	.dword	PI


//--------------------- .text.add_global          --------------------------
	.section	.text.add_global,"ax",@progbits
	.align	128
        .global         add_global
        .type           add_global,@function
        .size           add_global,(.L_x_1 - add_global)
        .other          add_global,@"STO_CUDA_ENTRY STV_DEFAULT"
add_global:
.text.add_global:
[----:B------:R-:W-:Y:S08]  /*0000*/  LDC R1, c[0x0][0x37c] ;  /* 0x0000df00ff017b82 */ /* 0x000ff00000000800 */
[----:B------:R-:W0:Y:S01]  /*0010*/  LDC.64 R2, c[0x0][0x380] ;  /* 0x0000e000ff027b82 */ /* 0x000e220000000a00 */
[----:B------:R-:W0:Y:S07]  /*0020*/  LDCU.64 UR4, c[0x0][0x358] ;  /* 0x00006b00ff0477ac */ /* 0x000e2e0008000a00 */
[----:B------:R-:W1:Y:S01]  /*0030*/  LDC.64 R4, c[0x4][RZ] ;  /* 0x01000000ff047b82 */ /* 0x000e620000000a00 */
[----:B0-----:R-:W2:Y:S04]  /*0040*/  LD.E R2, desc[UR4][R2.64] ;  /* 0x0000000402027980 */ /* 0x001ea8000c101900 */
[----:B-1----:R-:W2:Y:S03]  /*0050*/  LDG.E R5, desc[UR4][R4.64] ;  /* 0x0000000404057981 */ /* 0x002ea6000c1e1900 */
[----:B------:R-:W0:Y:S01]  /*0060*/  LDC.64 R6, c[0x0][0x388] ;  /* 0x0000e200ff067b82 */ /* 0x000e220000000a00 */
[----:B--2---:R-:W-:-:S05]  /*0070*/  FADD R9, R2, R5 ;  /* 0x0000000502097221 */ /* 0x004fca0000000000 */
[----:B0-----:R-:W-:Y:S01]  /*0080*/  ST.E desc[UR4][R6.64], R9 ;  /* 0x0000000906007985 */ /* 0x001fe2000c101904 */
[----:B------:R-:W-:Y:S05]  /*0090*/  EXIT ;  /* 0x000000000000794d */ /* 0x000fea0003800000 */
.L_x_0:
[----:B------:R-:W-:-:S00]  /*00a0*/  BRA `(.L_x_0) ;  /* 0xfffffffc00fc7947 */ /* 0x000fc0000383ffff */
[----:B------:R-:W-:-:S00]  /*00b0*/  NOP ;  /* 0x0000000000007918 */ /* 0x000fc00000000000 */
        /* <DEDUP_REMOVED lines=12> */
.L_x_1:


//--------------------- .nv.global.init           --------------------------
	.section	.nv.global.init,"aw",@progbits
	.align	4
.nv.global.init:
	.type		PI,@object
	.size		PI,(.L_0 - PI)
PI:
        /*0000*/ 	.byte	0xdb, 0x0f, 0x49, 0x40
.L_0:


//--------------------- .nv.shared.reserved.0     --------------------------
	.section	.nv.shared.reserved.0,"aw",@nobits
	.weak		__nv_reservedSMEM_offset_0_alias
	.size		__nv_reservedSMEM_offset_0_alias, 0, 64
	.other		__nv_reservedSMEM_offset_0_alias,@"STO_CUDA_RESERVED_SHARED STV_DEFAULT"
__nv_reservedSMEM_offset_0_alias:
	.zero		0
	.zero		64


//--------------------- .nv.constant0.add_global  --------------------------
	.section	.nv.constant0.add_global,"a",@progbits
	.sectionflags	@""
	.align	4
.nv.constant0.add_global:
	.zero		912


//--------------------- SYMBOLS --------------------------

	.type		.nv.reservedSmem.offset0,@object
	.size		.nv.reservedSmem.offset0,0x4
